	.headerflags	@"EF_CUDA_TEXMODE_UNIFIED EF_CUDA_64BIT_ADDRESS EF_CUDA_ACCELERATORS EF_CUDA_SM90 EF_CUDA_VIRTUAL_SM(EF_CUDA_SM90)"
	.elftype	@"ET_EXEC"


//--------------------- .nv.info                  --------------------------
	.section	.nv.info,"",@"SHT_CUDA_INFO"
	.align	4


	//----- nvinfo : EIATTR_REGCOUNT
	.align		4
        /*0000*/ 	.byte	0x04, 0x2f
        /*0002*/ 	.short	(.L_1 - .L_0)
	.align		4
.L_0:
        /*0004*/ 	.word	index@(triton_poi_fused_add_div_hardtanh_mul_19)
        /*0008*/ 	.word	0x0000000c


	//----- nvinfo : EIATTR_MIN_STACK_SIZE
	.align		4
.L_1:
        /*000c*/ 	.byte	0x04, 0x12
        /*000e*/ 	.short	(.L_3 - .L_2)
	.align		4
.L_2:
        /*0010*/ 	.word	index@(triton_poi_fused_add_div_hardtanh_mul_19)
        /*0014*/ 	.word	0x00000000


	//----- nvinfo : EIATTR_FRAME_SIZE
	.align		4
.L_3:
        /*0018*/ 	.byte	0x04, 0x11
        /*001a*/ 	.short	(.L_5 - .L_4)
	.align		4
.L_4:
        /*001c*/ 	.word	index@(triton_poi_fused_add_div_hardtanh_mul_19)
        /*0020*/ 	.word	0x00000000


	//----- nvinfo : EIATTR_MIN_STACK_SIZE
	.align		4
.L_5:
        /*0024*/ 	.byte	0x04, 0x12
        /*0026*/ 	.short	(.L_7 - .L_6)
	.align		4
.L_6:
        /*0028*/ 	.word	index@(triton_poi_fused_add_div_hardtanh_mul_19)
        /*002c*/ 	.word	0x00000000
.L_7:


//--------------------- .nv.info.triton_poi_fused_add_div_hardtanh_mul_19 --------------------------
	.section	.nv.info.triton_poi_fused_add_div_hardtanh_mul_19,"",@"SHT_CUDA_INFO"
	.sectionflags	@""
	.align	4


	//----- nvinfo : EIATTR_CUDA_API_VERSION
	.align		4
        /*0000*/ 	.byte	0x04, 0x37
        /*0002*/ 	.short	(.L_9 - .L_8)
.L_8:
        /*0004*/ 	.word	0x0000007c


	//----- nvinfo : EIATTR_KPARAM_INFO
	.align		4
.L_9:
        /*0008*/ 	.byte	0x04, 0x17
        /*000a*/ 	.short	(.L_11 - .L_10)
.L_10:
        /*000c*/ 	.word	0x00000000
        /*0010*/ 	.short	0x0003
        /*0012*/ 	.short	0x0018
        /*0014*/ 	.byte	0x00, 0xf0, 0x11, 0x00


	//----- nvinfo : EIATTR_KPARAM_INFO
	.align		4
.L_11:
        /*0018*/ 	.byte	0x04, 0x17
        /*001a*/ 	.short	(.L_13 - .L_12)
.L_12:
        /*001c*/ 	.word	0x00000000
        /*0020*/ 	.short	0x0002
        /*0022*/ 	.short	0x0010
        /*0024*/ 	.byte	0x00, 0xf4, 0x21, 0x00


	//----- nvinfo : EIATTR_KPARAM_INFO
	.align		4
.L_13:
        /*0028*/ 	.byte	0x04, 0x17
        /*002a*/ 	.short	(.L_15 - .L_14)
.L_14:
        /*002c*/ 	.word	0x00000000
        /*0030*/ 	.short	0x0001
        /*0032*/ 	.short	0x0008
        /*0034*/ 	.byte	0x00, 0xf4, 0x21, 0x00


	//----- nvinfo : EIATTR_KPARAM_INFO
	.align		4
.L_15:
        /*0038*/ 	.byte	0x04, 0x17
        /*003a*/ 	.short	(.L_17 - .L_16)
.L_16:
        /*003c*/ 	.word	0x00000000
        /*0040*/ 	.short	0x0000
        /*0042*/ 	.short	0x0000
        /*0044*/ 	.byte	0x00, 0xf4, 0x21, 0x00


	//----- nvinfo : EIATTR_SPARSE_MMA_MASK
	.align		4
.L_17:
        /*0048*/ 	.byte	0x03, 0x50
        /*004a*/ 	.short	0x0000


	//----- nvinfo : EIATTR_MAXREG_COUNT
	.align		4
        /*004c*/ 	.byte	0x03, 0x1b
        /*004e*/ 	.short	0x00ff


	//----- nvinfo : EIATTR_EXIT_INSTR_OFFSETS
	.align		4
        /*0050*/ 	.byte	0x04, 0x1c
        /*0052*/ 	.short	(.L_19 - .L_18)


	//   ....[0]....
.L_18:
        /*0054*/ 	.word	0x00000280


	//   ....[1]....
        /*0058*/ 	.word	0x000002a0


	//----- nvinfo : EIATTR_REQNTID
	.align		4
.L_19:
        /*005c*/ 	.byte	0x04, 0x10
        /*005e*/ 	.short	(.L_21 - .L_20)
.L_20:
        /*0060*/ 	.word	0x00000080
        /*0064*/ 	.word	0x00000001
        /*0068*/ 	.word	0x00000001


	//----- nvinfo : EIATTR_CBANK_PARAM_SIZE
	.align		4
.L_21:
        /*006c*/ 	.byte	0x03, 0x19
        /*006e*/ 	.short	0x001c


	//----- nvinfo : EIATTR_PARAM_CBANK
	.align		4
        /*0070*/ 	.byte	0x04, 0x0a
        /*0072*/ 	.short	(.L_23 - .L_22)
	.align		4
.L_22:
        /*0074*/ 	.word	index@(.nv.constant0.triton_poi_fused_add_div_hardtanh_mul_19)
        /*0078*/ 	.short	0x0210
        /*007a*/ 	.short	0x001c


	//----- nvinfo : EIATTR_SW_WAR
	.align		4
.L_23:
        /*007c*/ 	.byte	0x04, 0x36
        /*007e*/ 	.short	(.L_25 - .L_24)
.L_24:
        /*0080*/ 	.word	0x00000008
.L_25:


//--------------------- .nv.callgraph             --------------------------
	.section	.nv.callgraph,"",@"SHT_CUDA_CALLGRAPH"
	.align	4
	.sectionentsize	8
	.align		4
        /*0000*/ 	.word	0x00000000
	.align		4
        /*0004*/ 	.word	0xffffffff
	.align		4
        /*0008*/ 	.word	0x00000000
	.align		4
        /*000c*/ 	.word	0xfffffffe
	.align		4
        /*0010*/ 	.word	0x00000000
	.align		4
        /*0014*/ 	.word	0xfffffffd
	.align		4
        /*0018*/ 	.word	0x00000000
	.align		4
        /*001c*/ 	.word	0xfffffffc


//--------------------- .text.triton_poi_fused_add_div_hardtanh_mul_19 --------------------------
	.section	.text.triton_poi_fused_add_div_hardtanh_mul_19,"ax",@progbits
	.align	128
        .global         triton_poi_fused_add_div_hardtanh_mul_19
        .type           triton_poi_fused_add_div_hardtanh_mul_19,@function
        .size           triton_poi_fused_add_div_hardtanh_mul_19,(.L_x_1 - triton_poi_fused_add_div_hardtanh_mul_19)
        .other          triton_poi_fused_add_div_hardtanh_mul_19,@"STO_CUDA_ENTRY STV_DEFAULT"
triton_poi_fused_add_div_hardtanh_mul_19:
.text.triton_poi_fused_add_div_hardtanh_mul_19:
[----:B------:R-:W0:Y:S02]  /*0000*/  LDC R1, c[0x0][0x28] ;  /* 0x00000a00ff017b82 */ /* 0x000e240000000800 */
[----:B------:R-:W1:Y:S01]  /*0010*/  S2R R0, SR_TID.X ;  /* 0x0000000000007919 */ /* 0x000e620000002100 */
[----:B------:R-:W2:Y:S01]  /*0020*/  LDC.64 R4, c[0x0][0x218] ;  /* 0x00008600ff047b82 */ /* 0x000ea20000000a00 */
[----:B------:R-:W-:Y:S01]  /*0030*/  IMAD.MOV.U32 R6, RZ, RZ, RZ ;  /* 0x000000ffff067224 */ /* 0x000fe200078e00ff */
[----:B------:R-:W-:Y:S01]  /*0040*/  ULDC.64 UR4, c[0x0][0x208] ;  /* 0x0000820000047ab9 */ /* 0x000fe20000000a00 */
[----:B------:R-:W3:Y:S01]  /*0050*/  S2R R7, SR_CTAID.X ;  /* 0x0000000000077919 */ /* 0x000ee20000002500 */
[----:B-1----:R-:W-:-:S05]  /*0060*/  LOP3.LUT R0, R0, 0x7f, RZ, 0xc0, !PT ;  /* 0x0000007f00007812 */ /* 0x002fca00078ec0ff */
[----:B---3--:R-:W-:-:S04]  /*0070*/  IMAD R7, R7, 0x80, R0 ;  /* 0x0000008007077824 */ /* 0x008fc800078e0200 */
[C---:B------:R-:W-:Y:S01]  /*0080*/  IMAD.HI R0, R7.reuse, 0x2aaaaaab, RZ ;  /* 0x2aaaaaab07007827 */ /* 0x040fe200078e02ff */
[----:B------:R-:W-:-:S04]  /*0090*/  ISETP.GE.AND P0, PT, R7, 0x1800, PT ;  /* 0x000018000700780c */ /* 0x000fc80003f06270 */
[----:B------:R-:W-:-:S04]  /*00a0*/  SHF.R.U32.HI R3, RZ, 0x1f, R0 ;  /* 0x0000001fff037819 */ /* 0x000fc80000011600 */
[CC--:B------:R-:W-:Y:S02]  /*00b0*/  LEA.HI R2, R0.reuse, R3.reuse, RZ, 0x1c ;  /* 0x0000000300027211 */ /* 0x0c0fe400078fe0ff */
[----:B------:R-:W-:-:S03]  /*00c0*/  LEA.HI.SX32 R3, R0, R3, 0x18 ;  /* 0x0000000300037211 */ /* 0x000fc600078fc2ff */
[----:B------:R-:W-:-:S04]  /*00d0*/  IMAD R2, R2, -0x60, R7 ;  /* 0xffffffa002027824 */ /* 0x000fc800078e0207 */
[----:B------:R-:W-:-:S04]  /*00e0*/  IMAD R3, R3, 0x60, R2 ;  /* 0x0000006003037824 */ /* 0x000fc800078e0202 */
[----:B--2---:R-:W-:Y:S02]  /*00f0*/  IMAD.WIDE R4, R3, 0x4, R4 ;  /* 0x0000000403047825 */ /* 0x004fe400078e0204 */
[----:B------:R-:W1:Y:S03]  /*0100*/  LDC.64 R2, c[0x0][0x210] ;  /* 0x00008400ff027b82 */ /* 0x000e660000000a00 */
[----:B------:R2:W3:Y:S01]  /*0110*/  @!P0 LDG.E.EL R6, desc[UR4][R4.64] ;  /* 0x0000000404068981 */ /* 0x0004e2000c2e1900 */
[----:B------:R-:W-:-:S04]  /*0120*/  IMAD.MOV.U32 R0, RZ, RZ, RZ ;  /* 0x000000ffff007224 */ /* 0x000fc800078e00ff */
[----:B--2---:R-:W2:Y:S01]  /*0130*/  LDC.64 R4, c[0x0][0x220] ;  /* 0x00008800ff047b82 */ /* 0x004ea20000000a00 */
[----:B-1----:R-:W-:-:S05]  /*0140*/  IMAD.WIDE R2, R7, 0x4, R2 ;  /* 0x0000000407027825 */ /* 0x002fca00078e0202 */
[----:B------:R-:W4:Y:S01]  /*0150*/  @!P0 LDG.E R0, desc[UR4][R2.64] ;  /* 0x0000000402008981 */ /* 0x000f22000c1e1900 */
[----:B--2---:R-:W-:-:S04]  /*0160*/  IMAD.WIDE R4, R7, 0x4, R4 ;  /* 0x0000000407047825 */ /* 0x004fc800078e0204 */
[----:B---3--:R-:W-:-:S05]  /*0170*/  FADD R6, R6, 3 ;  /* 0x4040000006067421 */ /* 0x008fca0000000000 */
[----:B------:R-:W-:-:S04]  /*0180*/  FSETP.GTU.AND P1, PT, R6, RZ, PT ;  /* 0x000000ff0600720b */ /* 0x000fc80003f2c000 */
[----:B------:R-:W-:-:S04]  /*0190*/  FSEL R6, R6, RZ, P1 ;  /* 0x000000ff06067208 */ /* 0x000fc80000800000 */
[C---:B------:R-:W-:Y:S01]  /*01a0*/  FSETP.GEU.AND P2, PT, R6.reuse, 6, PT ;  /* 0x40c000000600780b */ /* 0x040fe20003f4e000 */
[C---:B------:R-:W-:Y:S01]  /*01b0*/  FMUL R9, R6.reuse, 0.16666667163372039795 ;  /* 0x3e2aaaab06097820 */ /* 0x040fe20000400000 */
[----:B------:R-:W-:-:S11]  /*01c0*/  FSETP.NAN.AND P1, PT, R6, R6, PT ;  /* 0x000000060600720b */ /* 0x000fd60003f28000 */
[----:B------:R-:W-:-:S05]  /*01d0*/  @P2 FSEL R9, R9, 1, P1 ;  /* 0x3f80000009092808 */ /* 0x000fca0000800000 */
[CC--:B----4-:R-:W-:Y:S01]  /*01e0*/  FFMA R6, R9.reuse, R0.reuse, 3 ;  /* 0x4040000009067423 */ /* 0x0d0fe20000000000 */
[----:B------:R-:W-:-:S04]  /*01f0*/  FMUL R9, R9, R0 ;  /* 0x0000000009097220 */ /* 0x000fc80000400000 */
[C---:B------:R-:W-:Y:S01]  /*0200*/  FSETP.GTU.AND P1, PT, R6.reuse, RZ, PT ;  /* 0x000000ff0600720b */ /* 0x040fe20003f2c000 */
[----:B------:R1:W-:Y:S03]  /*0210*/  @!P0 STG.E desc[UR4][R2.64], R9 ;  /* 0x0000000902008986 */ /* 0x0003e6000c101904 */
[----:B------:R-:W-:-:S04]  /*0220*/  FSEL R6, R6, RZ, P1 ;  /* 0x000000ff06067208 */ /* 0x000fc80000800000 */
[C---:B------:R-:W-:Y:S01]  /*0230*/  FSETP.GEU.AND P2, PT, R6.reuse, 6, PT ;  /* 0x40c000000600780b */ /* 0x040fe20003f4e000 */
[C---:B------:R-:W-:Y:S01]  /*0240*/  FMUL R8, R6.reuse, 0.16666667163372039795 ;  /* 0x3e2aaaab06087820 */ /* 0x040fe20000400000 */
[----:B------:R-:W-:-:S11]  /*0250*/  FSETP.NAN.AND P1, PT, R6, R6, PT ;  /* 0x000000060600720b */ /* 0x000fd60003f28000 */
[----:B------:R-:W-:-:S05]  /*0260*/  @P2 FSEL R8, R8, 1, P1 ;  /* 0x3f80000008082808 */ /* 0x000fca0000800000 */
[----:B------:R-:W-:Y:S01]  /*0270*/  FMUL R7, R9, R8 ;  /* 0x0000000809077220 */ /* 0x000fe20000400000 */
[----:B-1----:R-:W-:Y:S06]  /*0280*/  @P0 EXIT ;  /* 0x000000000000094d */ /* 0x002fec0003800000 */
[----:B------:R-:W-:Y:S01]  /*0290*/  STG.E desc[UR4][R4.64], R7 ;  /* 0x0000000704007986 */ /* 0x000fe2000c101904 */
[----:B------:R-:W-:Y:S05]  /*02a0*/  EXIT ;  /* 0x000000000000794d */ /* 0x000fea0003800000 */
.L_x_0:
[----:B------:R-:W-:-:S00]  /*02b0*/  BRA `(.L_x_0) ;  /* 0xfffffffc00fc7947 */ /* 0x000fc0000383ffff */
[----:B------:R-:W-:-:S00]  /*02c0*/  NOP ;  /* 0x0000000000007918 */ /* 0x000fc00000000000 */
        /* <DEDUP_REMOVED lines=11> */
.L_x_1:


//--------------------- .nv.constant0.triton_poi_fused_add_div_hardtanh_mul_19 --------------------------
	.section	.nv.constant0.triton_poi_fused_add_div_hardtanh_mul_19,"a",@progbits
	.sectionflags	@""
	.align	4
.nv.constant0.triton_poi_fused_add_div_hardtanh_mul_19:
	.zero		556
